//
// Generated by NVIDIA NVVM Compiler
//
// Compiler Build ID: CL-36424714
// Cuda compilation tools, release 13.0, V13.0.88
// Based on NVVM 20.0.0
//

.version 9.0
.target sm_100
.address_size 64

	// .globl	_Z3addPfS_S_

.visible .entry _Z3addPfS_S_(
	.param .u64 .ptr .align 1 _Z3addPfS_S__param_0,
	.param .u64 .ptr .align 1 _Z3addPfS_S__param_1,
	.param .u64 .ptr .align 1 _Z3addPfS_S__param_2
)
{
	.reg .pred 	%p<6>;
	.reg .b32 	%r<6>;
	.reg .b32 	%f<16>;
	.reg .b64 	%rd<11>;

	ld.param.u64 	%rd4, [_Z3addPfS_S__param_0];
	ld.param.u64 	%rd5, [_Z3addPfS_S__param_1];
	ld.param.u64 	%rd6, [_Z3addPfS_S__param_2];
	cvta.to.global.u64 	%rd7, %rd6;
	cvta.to.global.u64 	%rd8, %rd5;
	cvta.to.global.u64 	%rd9, %rd4;
	mov.u32 	%r2, %ctaid.x;
	mov.u32 	%r3, %ntid.x;
	mov.u32 	%r4, %tid.x;
	mad.lo.s32 	%r5, %r2, %r3, %r4;
	mul.lo.s32 	%r1, %r5, 5;
	setp.gt.s32 	%p1, %r1, 99;
	mul.wide.s32 	%rd10, %r1, 4;
	add.s64 	%rd1, %rd9, %rd10;
	add.s64 	%rd2, %rd8, %rd10;
	add.s64 	%rd3, %rd7, %rd10;
	@%p1 bra 	$L__BB0_2;
	ld.global.f32 	%f1, [%rd1];
	ld.global.f32 	%f2, [%rd2];
	add.f32 	%f3, %f1, %f2;
	st.global.f32 	[%rd3], %f3;
$L__BB0_2:
	setp.gt.s32 	%p2, %r1, 98;
	@%p2 bra 	$L__BB0_4;
	ld.global.f32 	%f4, [%rd1+4];
	ld.global.f32 	%f5, [%rd2+4];
	add.f32 	%f6, %f4, %f5;
	st.global.f32 	[%rd3+4], %f6;
$L__BB0_4:
	setp.gt.s32 	%p3, %r1, 97;
	@%p3 bra 	$L__BB0_6;
	ld.global.f32 	%f7, [%rd1+8];
	ld.global.f32 	%f8, [%rd2+8];
	add.f32 	%f9, %f7, %f8;
	st.global.f32 	[%rd3+8], %f9;
$L__BB0_6:
	setp.gt.s32 	%p4, %r1, 96;
	@%p4 bra 	$L__BB0_8;
	ld.global.f32 	%f10, [%rd1+12];
	ld.global.f32 	%f11, [%rd2+12];
	add.f32 	%f12, %f10, %f11;
	st.global.f32 	[%rd3+12], %f12;
$L__BB0_8:
	setp.gt.s32 	%p5, %r1, 95;
	@%p5 bra 	$L__BB0_10;
	ld.global.f32 	%f13, [%rd1+16];
	ld.global.f32 	%f14, [%rd2+16];
	add.f32 	%f15, %f13, %f14;
	st.global.f32 	[%rd3+16], %f15;
$L__BB0_10:
	ret;

}


// ===== COMPILED SASS (sm_100) =====

	.target	sm_100

	.elftype	@"ET_EXEC"


//--------------------- .note.nv.tkinfo           --------------------------
	.section	.note.nv.tkinfo,"",@"SHT_NOTE"
	.sectionflags	@"SHF_NOTE_NV_TKINFO"
	.tkinfo
        /*0018*/ 	.word	0x00000002
        /*0030*/ 	.string	""
        /*0030*/ 	.string	"ptxas"
        /*0030*/ 	.string	"Cuda compilation tools, release 13.0, V13.0.88"
        /*0030*/ 	.string	"Build cuda_13.0.r13.0/compiler.36424714_0"
        /*0030*/ 	.string	"-arch sm_100 -m 64 "



//--------------------- .note.nv.cuinfo           --------------------------
	.section	.note.nv.cuinfo,"",@"SHT_NOTE"
	.sectionflags	@"SHF_NOTE_NV_CUINFO"
        /*0018*/ 	.short	0x0002
        /*001a*/ 	.short	0x0064
        /*001c*/ 	.short	0x0082
	.zero		2


//--------------------- .nv.info                  --------------------------
	.section	.nv.info,"",@"SHT_CUDA_INFO"
	.align	4


	//----- nvinfo : EIATTR_REGCOUNT
	.align		4
        /*0000*/ 	.byte	0x04, 0x2f
        /*0002*/ 	.short	(.L_1 - .L_0)
	.align		4
.L_0:
        /*0004*/ 	.word	index@(_Z3addPfS_S_)
        /*0008*/ 	.word	0x0000000e


	//----- nvinfo : EIATTR_FRAME_SIZE
	.align		4
.L_1:
        /*000c*/ 	.byte	0x04, 0x11
        /*000e*/ 	.short	(.L_3 - .L_2)
	.align		4
.L_2:
        /*0010*/ 	.word	index@(_Z3addPfS_S_)
        /*0014*/ 	.word	0x00000000


	//----- nvinfo : EIATTR_MIN_STACK_SIZE
	.align		4
.L_3:
        /*0018*/ 	.byte	0x04, 0x12
        /*001a*/ 	.short	(.L_5 - .L_4)
	.align		4
.L_4:
        /*001c*/ 	.word	index@(_Z3addPfS_S_)
        /*0020*/ 	.word	0x00000000
.L_5:


//--------------------- .nv.compat                --------------------------
	.section	.nv.compat,"",@"SHT_CUDA_COMPAT_INFO"
	.align	4
        /*0000*/ 	.byte	0x02, 0x09, 0x00, 0x00, 0x02, 0x02, 0x01, 0x00, 0x02, 0x05, 0x05, 0x00, 0x03, 0x07, 0x01, 0x01
        /*0010*/ 	.byte	0x02, 0x03, 0x00, 0x00, 0x02, 0x06, 0x01, 0x00, 0x04, 0x0b, 0x08, 0x00, 0x09, 0x00, 0x00, 0x00
        /*0020*/ 	.byte	0x00, 0x00, 0x00, 0x00


//--------------------- .nv.info._Z3addPfS_S_     --------------------------
	.section	.nv.info._Z3addPfS_S_,"",@"SHT_CUDA_INFO"
	.sectionflags	@""
	.align	4


	//----- nvinfo : EIATTR_CUDA_API_VERSION
	.align		4
        /*0000*/ 	.byte	0x04, 0x37
        /*0002*/ 	.short	(.L_7 - .L_6)
.L_6:
        /*0004*/ 	.word	0x00000082


	//----- nvinfo : EIATTR_KPARAM_INFO
	.align		4
.L_7:
        /*0008*/ 	.byte	0x04, 0x17
        /*000a*/ 	.short	(.L_9 - .L_8)
.L_8:
        /*000c*/ 	.word	0x00000000
        /*0010*/ 	.short	0x0002
        /*0012*/ 	.short	0x0010
        /*0014*/ 	.byte	0x00, 0xf5, 0x21, 0x00


	//----- nvinfo : EIATTR_KPARAM_INFO
	.align		4
.L_9:
        /*0018*/ 	.byte	0x04, 0x17
        /*001a*/ 	.short	(.L_11 - .L_10)
.L_10:
        /*001c*/ 	.word	0x00000000
        /*0020*/ 	.short	0x0001
        /*0022*/ 	.short	0x0008
        /*0024*/ 	.byte	0x00, 0xf5, 0x21, 0x00


	//----- nvinfo : EIATTR_KPARAM_INFO
	.align		4
.L_11:
        /*0028*/ 	.byte	0x04, 0x17
        /*002a*/ 	.short	(.L_13 - .L_12)
.L_12:
        /*002c*/ 	.word	0x00000000
        /*0030*/ 	.short	0x0000
        /*0032*/ 	.short	0x0000
        /*0034*/ 	.byte	0x00, 0xf5, 0x21, 0x00


	//----- nvinfo : EIATTR_SPARSE_MMA_MASK
	.align		4
.L_13:
        /*0038*/ 	.byte	0x03, 0x50
        /*003a*/ 	.short	0x0000


	//----- nvinfo : EIATTR_MAXREG_COUNT
	.align		4
        /*003c*/ 	.byte	0x03, 0x1b
        /*003e*/ 	.short	0x00ff


	//----- nvinfo : EIATTR_MERCURY_ISA_VERSION
	.align		4
        /*0040*/ 	.byte	0x03, 0x5f
        /*0042*/ 	.short	0x0101


	//----- nvinfo : EIATTR_VRC_CTA_INIT_COUNT
	.align		4
        /*0044*/ 	.byte	0x02, 0x4a
	.zero		1
	.zero		1


	//----- nvinfo : EIATTR_EXIT_INSTR_OFFSETS
	.align		4
        /*0048*/ 	.byte	0x04, 0x1c
        /*004a*/ 	.short	(.L_15 - .L_14)


	//   ....[0]....
.L_14:
        /*004c*/ 	.word	0x000002b0


	//   ....[1]....
        /*0050*/ 	.word	0x00000300


	//----- nvinfo : EIATTR_CRS_STACK_SIZE
	.align		4
.L_15:
        /*0054*/ 	.byte	0x04, 0x1e
        /*0056*/ 	.short	(.L_17 - .L_16)
.L_16:
        /*0058*/ 	.word	0x00000000


	//----- nvinfo : EIATTR_CBANK_PARAM_SIZE
	.align		4
.L_17:
        /*005c*/ 	.byte	0x03, 0x19
        /*005e*/ 	.short	0x0018


	//----- nvinfo : EIATTR_PARAM_CBANK
	.align		4
        /*0060*/ 	.byte	0x04, 0x0a
        /*0062*/ 	.short	(.L_19 - .L_18)
	.align		4
.L_18:
        /*0064*/ 	.word	index@(.nv.constant0._Z3addPfS_S_)
        /*0068*/ 	.short	0x0380
        /*006a*/ 	.short	0x0018


	//----- nvinfo : EIATTR_SW_WAR
	.align		4
.L_19:
        /*006c*/ 	.byte	0x04, 0x36
        /*006e*/ 	.short	(.L_21 - .L_20)
.L_20:
        /*0070*/ 	.word	0x00000008
.L_21:


//--------------------- .nv.callgraph             --------------------------
	.section	.nv.callgraph,"",@"SHT_CUDA_CALLGRAPH"
	.align	4
	.sectionentsize	8
	.align		4
        /*0000*/ 	.word	0x00000000
	.align		4
        /*0004*/ 	.word	0xffffffff
	.align		4
        /*0008*/ 	.word	0x00000000
	.align		4
        /*000c*/ 	.word	0xfffffffe
	.align		4
        /*0010*/ 	.word	0x00000000
	.align		4
        /*0014*/ 	.word	0xfffffffd
	.align		4
        /*0018*/ 	.word	0x00000000
	.align		4
        /*001c*/ 	.word	0xfffffffc


//--------------------- .text._Z3addPfS_S_        --------------------------
	.section	.text._Z3addPfS_S_,"ax",@progbits
	.align	128
        .global         _Z3addPfS_S_
        .type           _Z3addPfS_S_,@function
        .size           _Z3addPfS_S_,(.L_x_7 - _Z3addPfS_S_)
        .other          _Z3addPfS_S_,@"STO_CUDA_ENTRY STV_DEFAULT"
_Z3addPfS_S_:
.text._Z3addPfS_S_:
[----:B------:R-:W-:Y:S01]  /*0000*/  LDC R1, c[0x0][0x37c] ;  /* 0x0000df00ff017b82 */ /* 0x000fe20000000800 */
[----:B------:R-:W0:Y:S07]  /*0010*/  S2R R7, SR_TID.X ;  /* 0x0000000000077919 */ /* 0x000e2e0000002100 */
[----:B------:R-:W0:Y:S08]  /*0020*/  S2UR UR4, SR_CTAID.X ;  /* 0x00000000000479c3 */ /* 0x000e300000002500 */
[----:B------:R-:W0:Y:S08]  /*0030*/  LDC R0, c[0x0][0x360] ;  /* 0x0000d800ff007b82 */ /* 0x000e300000000800 */
[----:B------:R-:W1:Y:S08]  /*0040*/  LDC.64 R2, c[0x0][0x380] ;  /* 0x0000e000ff027b82 */ /* 0x000e700000000a00 */
[----:B------:R-:W2:Y:S01]  /*0050*/  LDC.64 R4, c[0x0][0x388] ;  /* 0x0000e200ff047b82 */ /* 0x000ea20000000a00 */
[----:B0-----:R-:W-:Y:S01]  /*0060*/  IMAD R0, R0, UR4, R7 ;  /* 0x0000000400007c24 */ /* 0x001fe2000f8e0207 */
[----:B------:R-:W0:Y:S06]  /*0070*/  LDCU.64 UR4, c[0x0][0x358] ;  /* 0x00006b00ff0477ac */ /* 0x000e2c0008000a00 */
[----:B------:R-:W3:Y:S01]  /*0080*/  LDC.64 R6, c[0x0][0x390] ;  /* 0x0000e400ff067b82 */ /* 0x000ee20000000a00 */
[----:B------:R-:W-:-:S04]  /*0090*/  LEA R9, R0, R0, 0x2 ;  /* 0x0000000000097211 */ /* 0x000fc800078e10ff */
[C---:B------:R-:W-:Y:S01]  /*00a0*/  ISETP.GT.AND P0, PT, R9.reuse, 0x63, PT ;  /* 0x000000630900780c */ /* 0x040fe20003f04270 */
[----:B-1----:R-:W-:-:S04]  /*00b0*/  IMAD.WIDE R2, R9, 0x4, R2 ;  /* 0x0000000409027825 */ /* 0x002fc800078e0202 */
[----:B--2---:R-:W-:-:S08]  /*00c0*/  IMAD.WIDE R4, R9, 0x4, R4 ;  /* 0x0000000409047825 */ /* 0x004fd000078e0204 */
[----:B0-----:R-:W2:Y:S04]  /*00d0*/  @!P0 LDG.E R0, desc[UR4][R2.64] ;  /* 0x0000000402008981 */ /* 0x001ea8000c1e1900 */
[----:B------:R-:W2:Y:S01]  /*00e0*/  @!P0 LDG.E R11, desc[UR4][R4.64] ;  /* 0x00000004040b8981 */ /* 0x000ea2000c1e1900 */
[C---:B---3--:R-:W-:Y:S01]  /*00f0*/  IMAD.WIDE R6, R9.reuse, 0x4, R6 ;  /* 0x0000000409067825 */ /* 0x048fe200078e0206 */
[C---:B------:R-:W-:Y:S01]  /*0100*/  ISETP.GT.AND P1, PT, R9.reuse, 0x62, PT ;  /* 0x000000620900780c */ /* 0x040fe20003f24270 */
[----:B------:R-:W-:Y:S01]  /*0110*/  BSSY.RECONVERGENT B0, `(.L_x_0) ;  /* 0x000000b000007945 */ /* 0x000fe20003800200 */
[C---:B------:R-:W-:Y:S02]  /*0120*/  ISETP.GT.AND P2, PT, R9.reuse, 0x61, PT ;  /* 0x000000610900780c */ /* 0x040fe40003f44270 */
[----:B------:R-:W-:-:S02]  /*0130*/  ISETP.GT.AND P3, PT, R9, 0x60, PT ;  /* 0x000000600900780c */ /* 0x000fc40003f64270 */
[----:B------:R-:W-:Y:S01]  /*0140*/  ISETP.GT.AND P4, PT, R9, 0x5f, PT ;  /* 0x0000005f0900780c */ /* 0x000fe20003f84270 */
[----:B--2---:R-:W-:-:S05]  /*0150*/  @!P0 FADD R11, R0, R11 ;  /* 0x0000000b000b8221 */ /* 0x004fca0000000000 */
[----:B------:R0:W-:Y:S01]  /*0160*/  @!P0 STG.E desc[UR4][R6.64], R11 ;  /* 0x0000000b06008986 */ /* 0x0001e2000c101904 */
[----:B------:R-:W-:Y:S06]  /*0170*/  @P1 BRA `(.L_x_1) ;  /* 0x0000000000101947 */ /* 0x000fec0003800000 */
[----:B------:R-:W2:Y:S04]  /*0180*/  LDG.E R0, desc[UR4][R2.64+0x4] ;  /* 0x0000040402007981 */ /* 0x000ea8000c1e1900 */
[----:B------:R-:W2:Y:S02]  /*0190*/  LDG.E R9, desc[UR4][R4.64+0x4] ;  /* 0x0000040404097981 */ /* 0x000ea4000c1e1900 */
[----:B--2---:R-:W-:-:S05]  /*01a0*/  FADD R9, R0, R9 ;  /* 0x0000000900097221 */ /* 0x004fca0000000000 */
[----:B------:R1:W-:Y:S02]  /*01b0*/  STG.E desc[UR4][R6.64+0x4], R9 ;  /* 0x0000040906007986 */ /* 0x0003e4000c101904 */
.L_x_1:
[----:B------:R-:W-:Y:S05]  /*01c0*/  BSYNC.RECONVERGENT B0 ;  /* 0x0000000000007941 */ /* 0x000fea0003800200 */
.L_x_0:
[----:B------:R-:W-:Y:S04]  /*01d0*/  BSSY.RECONVERGENT B0, `(.L_x_2) ;  /* 0x0000006000007945 */ /* 0x000fe80003800200 */
[----:B------:R-:W-:Y:S05]  /*01e0*/  @P2 BRA `(.L_x_3) ;  /* 0x0000000000102947 */ /* 0x000fea0003800000 */
[----:B------:R-:W2:Y:S04]  /*01f0*/  LDG.E R0, desc[UR4][R2.64+0x8] ;  /* 0x0000080402007981 */ /* 0x000ea8000c1e1900 */
[----:B-1----:R-:W2:Y:S02]  /*0200*/  LDG.E R9, desc[UR4][R4.64+0x8] ;  /* 0x0000080404097981 */ /* 0x002ea4000c1e1900 */
[----:B--2---:R-:W-:-:S05]  /*0210*/  FADD R9, R0, R9 ;  /* 0x0000000900097221 */ /* 0x004fca0000000000 */
[----:B------:R2:W-:Y:S02]  /*0220*/  STG.E desc[UR4][R6.64+0x8], R9 ;  /* 0x0000080906007986 */ /* 0x0005e4000c101904 */
.L_x_3:
[----:B------:R-:W-:Y:S05]  /*0230*/  BSYNC.RECONVERGENT B0 ;  /* 0x0000000000007941 */ /* 0x000fea0003800200 */
.L_x_2:
[----:B------:R-:W-:Y:S04]  /*0240*/  BSSY.RECONVERGENT B0, `(.L_x_4) ;  /* 0x0000006000007945 */ /* 0x000fe80003800200 */
[----:B------:R-:W-:Y:S05]  /*0250*/  @P3 BRA `(.L_x_5) ;  /* 0x0000000000103947 */ /* 0x000fea0003800000 */
[----:B------:R-:W3:Y:S04]  /*0260*/  LDG.E R0, desc[UR4][R2.64+0xc] ;  /* 0x00000c0402007981 */ /* 0x000ee8000c1e1900 */
[----:B-12---:R-:W3:Y:S02]  /*0270*/  LDG.E R9, desc[UR4][R4.64+0xc] ;  /* 0x00000c0404097981 */ /* 0x006ee4000c1e1900 */
[----:B---3--:R-:W-:-:S05]  /*0280*/  FADD R9, R0, R9 ;  /* 0x0000000900097221 */ /* 0x008fca0000000000 */
[----:B------:R3:W-:Y:S02]  /*0290*/  STG.E desc[UR4][R6.64+0xc], R9 ;  /* 0x00000c0906007986 */ /* 0x0007e4000c101904 */
.L_x_5:
[----:B------:R-:W-:Y:S05]  /*02a0*/  BSYNC.RECONVERGENT B0 ;  /* 0x0000000000007941 */ /* 0x000fea0003800200 */
.L_x_4:
[----:B------:R-:W-:Y:S05]  /*02b0*/  @P4 EXIT ;  /* 0x000000000000494d */ /* 0x000fea0003800000 */
[----:B------:R-:W1:Y:S04]  /*02c0*/  LDG.E R2, desc[UR4][R2.64+0x10] ;  /* 0x0000100402027981 */ /* 0x000e68000c1e1900 */
[----:B------:R-:W1:Y:S02]  /*02d0*/  LDG.E R5, desc[UR4][R4.64+0x10] ;  /* 0x0000100404057981 */ /* 0x000e64000c1e1900 */
[----:B-123--:R-:W-:-:S05]  /*02e0*/  FADD R9, R2, R5 ;  /* 0x0000000502097221 */ /* 0x00efca0000000000 */
[----:B------:R-:W-:Y:S01]  /*02f0*/  STG.E desc[UR4][R6.64+0x10], R9 ;  /* 0x0000100906007986 */ /* 0x000fe2000c101904 */
[----:B------:R-:W-:Y:S05]  /*0300*/  EXIT ;  /* 0x000000000000794d */ /* 0x000fea0003800000 */
.L_x_6:
[----:B------:R-:W-:-:S00]  /*0310*/  BRA `(.L_x_6) ;  /* 0xfffffffc00fc7947 */ /* 0x000fc0000383ffff */
[----:B------:R-:W-:-:S00]  /*0320*/  NOP ;  /* 0x0000000000007918 */ /* 0x000fc00000000000 */
        /* <DEDUP_REMOVED lines=13> */
.L_x_7:


//--------------------- .nv.shared.reserved.0     --------------------------
	.section	.nv.shared.reserved.0,"aw",@nobits
	.weak		__nv_reservedSMEM_offset_0_alias
	.size		__nv_reservedSMEM_offset_0_alias, 0, 64
	.other		__nv_reservedSMEM_offset_0_alias,@"STO_CUDA_RESERVED_SHARED STV_DEFAULT"
__nv_reservedSMEM_offset_0_alias:
	.zero		0
	.zero		64


//--------------------- .nv.constant0._Z3addPfS_S_ --------------------------
	.section	.nv.constant0._Z3addPfS_S_,"a",@progbits
	.sectionflags	@""
	.align	4
.nv.constant0._Z3addPfS_S_:
	.zero		920


//--------------------- SYMBOLS --------------------------

	.type		.nv.reservedSmem.offset0,@object
	.size		.nv.reservedSmem.offset0,0x4
